	.headerflags	@"EF_CUDA_TEXMODE_UNIFIED EF_CUDA_64BIT_ADDRESS EF_CUDA_ACCELERATORS EF_CUDA_SM90 EF_CUDA_VIRTUAL_SM(EF_CUDA_SM90)"
	.elftype	@"ET_EXEC"


//--------------------- .nv.info                  --------------------------
	.section	.nv.info,"",@"SHT_CUDA_INFO"
	.align	4


	//----- nvinfo : EIATTR_REGCOUNT
	.align		4
        /*0000*/ 	.byte	0x04, 0x2f
        /*0002*/ 	.short	(.L_3 - .L_2)
	.align		4
.L_2:
        /*0004*/ 	.word	index@(triton_poi_fused__native_batch_norm_legit_no_training_relu_6)
        /*0008*/ 	.word	0x00000010


	//----- nvinfo : EIATTR_MIN_STACK_SIZE
	.align		4
.L_3:
        /*000c*/ 	.byte	0x04, 0x12
        /*000e*/ 	.short	(.L_5 - .L_4)
	.align		4
.L_4:
        /*0010*/ 	.word	index@(triton_poi_fused__native_batch_norm_legit_no_training_relu_6)
        /*0014*/ 	.word	0x00000000


	//----- nvinfo : EIATTR_FRAME_SIZE
	.align		4
.L_5:
        /*0018*/ 	.byte	0x04, 0x11
        /*001a*/ 	.short	(.L_7 - .L_6)
	.align		4
.L_6:
        /*001c*/ 	.word	index@(triton_poi_fused__native_batch_norm_legit_no_training_relu_6)
        /*0020*/ 	.word	0x00000000


	//----- nvinfo : EIATTR_MIN_STACK_SIZE
	.align		4
.L_7:
        /*0024*/ 	.byte	0x04, 0x12
        /*0026*/ 	.short	(.L_9 - .L_8)
	.align		4
.L_8:
        /*0028*/ 	.word	index@(triton_poi_fused__native_batch_norm_legit_no_training_relu_6)
        /*002c*/ 	.word	0x00000000
.L_9:


//--------------------- .nv.info.triton_poi_fused__native_batch_norm_legit_no_training_relu_6 --------------------------
	.section	.nv.info.triton_poi_fused__native_batch_norm_legit_no_training_relu_6,"",@"SHT_CUDA_INFO"
	.sectionflags	@""
	.align	4


	//----- nvinfo : EIATTR_CUDA_API_VERSION
	.align		4
        /*0000*/ 	.byte	0x04, 0x37
        /*0002*/ 	.short	(.L_11 - .L_10)
.L_10:
        /*0004*/ 	.word	0x0000007c


	//----- nvinfo : EIATTR_KPARAM_INFO
	.align		4
.L_11:
        /*0008*/ 	.byte	0x04, 0x17
        /*000a*/ 	.short	(.L_13 - .L_12)
.L_12:
        /*000c*/ 	.word	0x00000000
        /*0010*/ 	.short	0x0006
        /*0012*/ 	.short	0x0030
        /*0014*/ 	.byte	0x00, 0xf0, 0x11, 0x00


	//----- nvinfo : EIATTR_KPARAM_INFO
	.align		4
.L_13:
        /*0018*/ 	.byte	0x04, 0x17
        /*001a*/ 	.short	(.L_15 - .L_14)
.L_14:
        /*001c*/ 	.word	0x00000000
        /*0020*/ 	.short	0x0005
        /*0022*/ 	.short	0x0028
        /*0024*/ 	.byte	0x00, 0xf4, 0x21, 0x00


	//----- nvinfo : EIATTR_KPARAM_INFO
	.align		4
.L_15:
        /*0028*/ 	.byte	0x04, 0x17
        /*002a*/ 	.short	(.L_17 - .L_16)
.L_16:
        /*002c*/ 	.word	0x00000000
        /*0030*/ 	.short	0x0004
        /*0032*/ 	.short	0x0020
        /*0034*/ 	.byte	0x00, 0xf4, 0x21, 0x00


	//----- nvinfo : EIATTR_KPARAM_INFO
	.align		4
.L_17:
        /*0038*/ 	.byte	0x04, 0x17
        /*003a*/ 	.short	(.L_19 - .L_18)
.L_18:
        /*003c*/ 	.word	0x00000000
        /*0040*/ 	.short	0x0003
        /*0042*/ 	.short	0x0018
        /*0044*/ 	.byte	0x00, 0xf4, 0x21, 0x00


	//----- nvinfo : EIATTR_KPARAM_INFO
	.align		4
.L_19:
        /*0048*/ 	.byte	0x04, 0x17
        /*004a*/ 	.short	(.L_21 - .L_20)
.L_20:
        /*004c*/ 	.word	0x00000000
        /*0050*/ 	.short	0x0002
        /*0052*/ 	.short	0x0010
        /*0054*/ 	.byte	0x00, 0xf4, 0x21, 0x00


	//----- nvinfo : EIATTR_KPARAM_INFO
	.align		4
.L_21:
        /*0058*/ 	.byte	0x04, 0x17
        /*005a*/ 	.short	(.L_23 - .L_22)
.L_22:
        /*005c*/ 	.word	0x00000000
        /*0060*/ 	.short	0x0001
        /*0062*/ 	.short	0x0008
        /*0064*/ 	.byte	0x00, 0xf4, 0x21, 0x00


	//----- nvinfo : EIATTR_KPARAM_INFO
	.align		4
.L_23:
        /*0068*/ 	.byte	0x04, 0x17
        /*006a*/ 	.short	(.L_25 - .L_24)
.L_24:
        /*006c*/ 	.word	0x00000000
        /*0070*/ 	.short	0x0000
        /*0072*/ 	.short	0x0000
        /*0074*/ 	.byte	0x00, 0xf4, 0x21, 0x00


	//----- nvinfo : EIATTR_SPARSE_MMA_MASK
	.align		4
.L_25:
        /*0078*/ 	.byte	0x03, 0x50
        /*007a*/ 	.short	0x0000


	//----- nvinfo : EIATTR_MAXREG_COUNT
	.align		4
        /*007c*/ 	.byte	0x03, 0x1b
        /*007e*/ 	.short	0x00ff


	//----- nvinfo : EIATTR_EXIT_INSTR_OFFSETS
	.align		4
        /*0080*/ 	.byte	0x04, 0x1c
        /*0082*/ 	.short	(.L_27 - .L_26)


	//   ....[0]....
.L_26:
        /*0084*/ 	.word	0x00000300


	//----- nvinfo : EIATTR_REQNTID
	.align		4
.L_27:
        /*0088*/ 	.byte	0x04, 0x10
        /*008a*/ 	.short	(.L_29 - .L_28)
.L_28:
        /*008c*/ 	.word	0x00000080
        /*0090*/ 	.word	0x00000001
        /*0094*/ 	.word	0x00000001


	//----- nvinfo : EIATTR_CBANK_PARAM_SIZE
	.align		4
.L_29:
        /*0098*/ 	.byte	0x03, 0x19
        /*009a*/ 	.short	0x0034


	//----- nvinfo : EIATTR_PARAM_CBANK
	.align		4
        /*009c*/ 	.byte	0x04, 0x0a
        /*009e*/ 	.short	(.L_31 - .L_30)
	.align		4
.L_30:
        /*00a0*/ 	.word	index@(.nv.constant0.triton_poi_fused__native_batch_norm_legit_no_training_relu_6)
        /*00a4*/ 	.short	0x0210
        /*00a6*/ 	.short	0x0034


	//----- nvinfo : EIATTR_SW_WAR
	.align		4
.L_31:
        /*00a8*/ 	.byte	0x04, 0x36
        /*00aa*/ 	.short	(.L_33 - .L_32)
.L_32:
        /*00ac*/ 	.word	0x00000008
.L_33:


//--------------------- .nv.callgraph             --------------------------
	.section	.nv.callgraph,"",@"SHT_CUDA_CALLGRAPH"
	.align	4
	.sectionentsize	8
	.align		4
        /*0000*/ 	.word	0x00000000
	.align		4
        /*0004*/ 	.word	0xffffffff
	.align		4
        /*0008*/ 	.word	0x00000000
	.align		4
        /*000c*/ 	.word	0xfffffffe
	.align		4
        /*0010*/ 	.word	0x00000000
	.align		4
        /*0014*/ 	.word	0xfffffffd
	.align		4
        /*0018*/ 	.word	0x00000000
	.align		4
        /*001c*/ 	.word	0xfffffffc


//--------------------- .nv.constant4             --------------------------
	.section	.nv.constant4,"a",@progbits
	.align	8
	.align		8
.nv.constant4:
        /*0000*/ 	.dword	_$_str
	.align		8
        /*0008*/ 	.dword	_$_str_$_2


//--------------------- .text.triton_poi_fused__native_batch_norm_legit_no_training_relu_6 --------------------------
	.section	.text.triton_poi_fused__native_batch_norm_legit_no_training_relu_6,"ax",@progbits
	.align	128
        .global         triton_poi_fused__native_batch_norm_legit_no_training_relu_6
        .type           triton_poi_fused__native_batch_norm_legit_no_training_relu_6,@function
        .size           triton_poi_fused__native_batch_norm_legit_no_training_relu_6,(.L_x_1 - triton_poi_fused__native_batch_norm_legit_no_training_relu_6)
        .other          triton_poi_fused__native_batch_norm_legit_no_training_relu_6,@"STO_CUDA_ENTRY STV_DEFAULT"
triton_poi_fused__native_batch_norm_legit_no_training_relu_6:
.text.triton_poi_fused__native_batch_norm_legit_no_training_relu_6:
[----:B------:R-:W-:Y:S01]  /*0000*/  LDC R1, c[0x0][0x28] ;  /* 0x00000a00ff017b82 */ /* 0x000fe20000000800 */
[----:B------:R-:W1:Y:S07]  /*0010*/  S2R R0, SR_TID.X ;  /* 0x0000000000007919 */ /* 0x000e6e0000002100 */
[----:B------:R-:W2:Y:S01]  /*0020*/  LDC.64 R6, c[0x0][0x220] ;  /* 0x00008800ff067b82 */ /* 0x000ea20000000a00 */
[----:B------:R-:W-:Y:S01]  /*0030*/  ULDC.64 UR4, c[0x0][0x208] ;  /* 0x0000820000047ab9 */ /* 0x000fe20000000a00 */
[----:B------:R-:W3:Y:S06]  /*0040*/  S2R R3, SR_CTAID.X ;  /* 0x0000000000037919 */ /* 0x000eec0000002500 */
[----:B------:R-:W4:Y:S08]  /*0050*/  LDC.64 R8, c[0x0][0x228] ;  /* 0x00008a00ff087b82 */ /* 0x000f300000000a00 */
[----:B------:R-:W5:Y:S01]  /*0060*/  LDC.64 R10, c[0x0][0x230] ;  /* 0x00008c00ff0a7b82 */ /* 0x000f620000000a00 */
[----:B-1----:R-:W-:-:S02]  /*0070*/  LOP3.LUT R0, R0, 0x7f, RZ, 0xc0, !PT ;  /* 0x0000007f00007812 */ /* 0x002fc400078ec0ff */
[----:B---3--:R-:W-:Y:S02]  /*0080*/  SHF.R.S32.HI R2, RZ, 0x18, R3 ;  /* 0x00000018ff027819 */ /* 0x008fe40000011403 */
[----:B------:R-:W-:Y:S02]  /*0090*/  LEA R0, R3, R0, 0x7 ;  /* 0x0000000003007211 */ /* 0x000fe400078e38ff */
[----:B------:R-:W-:-:S04]  /*00a0*/  SGXT R3, R2, 0x1 ;  /* 0x000000010203781a */ /* 0x000fc80000000200 */
[----:B------:R-:W-:-:S04]  /*00b0*/  LEA.HI R3, R3, R0, RZ, 0x4 ;  /* 0x0000000003037211 */ /* 0x000fc800078f20ff */
[----:B------:R-:W-:-:S05]  /*00c0*/  SHF.R.S32.HI R3, RZ, 0x4, R3 ;  /* 0x00000004ff037819 */ /* 0x000fca0000011403 */
[----:B------:R-:W-:-:S05]  /*00d0*/  IMAD.HI R2, R3, 0x2aaaaaab, RZ ;  /* 0x2aaaaaab03027827 */ /* 0x000fca00078e02ff */
[----:B------:R-:W-:-:S04]  /*00e0*/  SHF.R.U32.HI R5, RZ, 0x1f, R2 ;  /* 0x0000001fff057819 */ /* 0x000fc80000011602 */
[----:B------:R-:W-:Y:S02]  /*00f0*/  LEA.HI R2, R2, R5, RZ, 0x1a ;  /* 0x0000000502027211 */ /* 0x000fe400078fd0ff */
[----:B------:R-:W1:Y:S03]  /*0100*/  LDC.64 R4, c[0x0][0x218] ;  /* 0x00008600ff047b82 */ /* 0x000e660000000a00 */
[----:B------:R-:W-:-:S04]  /*0110*/  IMAD R13, R2, -0x180, R3 ;  /* 0xfffffe80020d7824 */ /* 0x000fc800078e0203 */
[C---:B--2---:R-:W-:Y:S01]  /*0120*/  IMAD.WIDE R6, R13.reuse, 0x4, R6 ;  /* 0x000000040d067825 */ /* 0x044fe200078e0206 */
[----:B------:R-:W2:Y:S05]  /*0130*/  LDC.64 R2, c[0x0][0x210] ;  /* 0x00008400ff027b82 */ /* 0x000eaa0000000a00 */
[----:B------:R-:W3:Y:S01]  /*0140*/  LDG.E.EL R6, desc[UR4][R6.64] ;  /* 0x0000000406067981 */ /* 0x000ee2000c2e1900 */
[----:B----4-:R-:W-:-:S04]  /*0150*/  IMAD.WIDE R8, R13, 0x4, R8 ;  /* 0x000000040d087825 */ /* 0x010fc800078e0208 */
[C---:B-----5:R-:W-:Y:S02]  /*0160*/  IMAD.WIDE R10, R13.reuse, 0x4, R10 ;  /* 0x000000040d0a7825 */ /* 0x060fe400078e020a */
[----:B------:R-:W4:Y:S02]  /*0170*/  LDG.E.EL R8, desc[UR4][R8.64] ;  /* 0x0000000408087981 */ /* 0x000f24000c2e1900 */
[----:B-1----:R-:W-:Y:S02]  /*0180*/  IMAD.WIDE R4, R13, 0x4, R4 ;  /* 0x000000040d047825 */ /* 0x002fe400078e0204 */
[----:B------:R-:W4:Y:S04]  /*0190*/  LDG.E.EL R11, desc[UR4][R10.64] ;  /* 0x000000040a0b7981 */ /* 0x000f28000c2e1900 */
[----:B------:R1:W5:Y:S01]  /*01a0*/  LDG.E.EL R5, desc[UR4][R4.64] ;  /* 0x0000000404057981 */ /* 0x000362000c2e1900 */
[----:B--2---:R-:W-:-:S05]  /*01b0*/  IMAD.WIDE R2, R0, 0x4, R2 ;  /* 0x0000000400027825 */ /* 0x004fca00078e0202 */
[----:B------:R2:W5:Y:S01]  /*01c0*/  LDG.E R12, desc[UR4][R2.64] ;  /* 0x00000004020c7981 */ /* 0x000562000c1e1900 */
[----:B-1----:R-:W-:Y:S01]  /*01d0*/  HFMA2.MMA R4, -RZ, RZ, 1.625, 0 ;  /* 0x3e800000ff047435 */ /* 0x002fe200000001ff */
[----:B--2---:R-:W1:Y:S02]  /*01e0*/  LDC.64 R2, c[0x0][0x238] ;  /* 0x00008e00ff027b82 */ /* 0x004e640000000a00 */
[----:B-1----:R-:W-:-:S04]  /*01f0*/  IMAD.WIDE R2, R0, 0x4, R2 ;  /* 0x0000000400027825 */ /* 0x002fc800078e0202 */
[----:B---3--:R-:W-:-:S04]  /*0200*/  FADD R6, R6, 9.9999997473787516356e-06 ;  /* 0x3727c5ac06067421 */ /* 0x008fc80000000000 */
[----:B------:R-:W1:Y:S02]  /*0210*/  MUFU.SQRT R7, R6 ;  /* 0x0000000600077308 */ /* 0x000e640000002000 */
[C---:B-1----:R-:W-:Y:S02]  /*0220*/  FSETP.GT.AND P0, PT, R7.reuse, 8.50705917302346158658e+37, PT ;  /* 0x7e8000000700780b */ /* 0x042fe40003f04000 */
[----:B------:R-:W-:-:S11]  /*0230*/  FSETP.GEU.AND P1, PT, R7, 1.175494350822287508e-38, PT ;  /* 0x008000000700780b */ /* 0x000fd60003f2e000 */
[----:B------:R-:W-:-:S04]  /*0240*/  @P0 FMUL R7, R7, 0.25 ;  /* 0x3e80000007070820 */ /* 0x000fc80000400000 */
[----:B------:R-:W-:-:S06]  /*0250*/  @!P1 FMUL R7, R7, 16777216 ;  /* 0x4b80000007079820 */ /* 0x000fcc0000400000 */
[----:B------:R-:W1:Y:S01]  /*0260*/  MUFU.RCP R7, R7 ;  /* 0x0000000700077308 */ /* 0x000e620000001000 */
[----:B------:R-:W-:Y:S01]  /*0270*/  FSEL R4, R4, 1, P0 ;  /* 0x3f80000004047808 */ /* 0x000fe20000000000 */
[----:B-----5:R-:W-:-:S04]  /*0280*/  FADD R5, R12, -R5 ;  /* 0x800000050c057221 */ /* 0x020fc80000000000 */
[----:B------:R-:W-:-:S04]  /*0290*/  @!P1 FMUL R4, R4, 16777216 ;  /* 0x4b80000004049820 */ /* 0x000fc80000400000 */
[----:B-1----:R-:W-:-:S04]  /*02a0*/  FMUL R4, R7, R4 ;  /* 0x0000000407047220 */ /* 0x002fc80000400000 */
[----:B------:R-:W-:-:S04]  /*02b0*/  FMUL R4, R5, R4 ;  /* 0x0000000405047220 */ /* 0x000fc80000400000 */
[----:B----4-:R-:W-:-:S05]  /*02c0*/  FFMA R4, R8, R4, R11 ;  /* 0x0000000408047223 */ /* 0x010fca000000000b */
[----:B------:R-:W-:-:S04]  /*02d0*/  FSETP.GEU.AND P0, PT, R4, RZ, PT ;  /* 0x000000ff0400720b */ /* 0x000fc80003f0e000 */
[----:B------:R-:W-:-:S05]  /*02e0*/  FSEL R5, R4, RZ, P0 ;  /* 0x000000ff04057208 */ /* 0x000fca0000000000 */
[----:B------:R-:W-:Y:S01]  /*02f0*/  STG.E desc[UR4][R2.64], R5 ;  /* 0x0000000502007986 */ /* 0x000fe2000c101904 */
[----:B------:R-:W-:Y:S05]  /*0300*/  EXIT ;  /* 0x000000000000794d */ /* 0x000fea0003800000 */
.L_x_0:
[----:B------:R-:W-:-:S00]  /*0310*/  BRA `(.L_x_0) ;  /* 0xfffffffc00fc7947 */ /* 0x000fc0000383ffff */
[----:B------:R-:W-:-:S00]  /*0320*/  NOP ;  /* 0x0000000000007918 */ /* 0x000fc00000000000 */
        /* <DEDUP_REMOVED lines=13> */
.L_x_1:


//--------------------- .nv.global.init           --------------------------
	.section	.nv.global.init,"aw",@progbits
.nv.global.init:
	.type		_$_str,@object
	.size		_$_str,(_$_str_$_2 - _$_str)
_$_str:
        /*0000*/ 	.byte	0x5f, 0x5f, 0x43, 0x55, 0x44, 0x41, 0x5f, 0x46, 0x54, 0x5a, 0x00
	.type		_$_str_$_2,@object
	.size		_$_str_$_2,(.L_1 - _$_str_$_2)
_$_str_$_2:
        /*000b*/ 	.byte	0x5f, 0x5f, 0x43, 0x55, 0x44, 0x41, 0x5f, 0x50, 0x52, 0x45, 0x43, 0x5f, 0x53, 0x51, 0x52, 0x54
        /*001b*/ 	.byte	0x00
.L_1:


//--------------------- .nv.constant0.triton_poi_fused__native_batch_norm_legit_no_training_relu_6 --------------------------
	.section	.nv.constant0.triton_poi_fused__native_batch_norm_legit_no_training_relu_6,"a",@progbits
	.sectionflags	@""
	.align	4
.nv.constant0.triton_poi_fused__native_batch_norm_legit_no_training_relu_6:
	.zero		580
